	.headerflags	@"EF_CUDA_TEXMODE_UNIFIED EF_CUDA_64BIT_ADDRESS EF_CUDA_ACCELERATORS EF_CUDA_SM90 EF_CUDA_VIRTUAL_SM(EF_CUDA_SM90)"
	.elftype	@"ET_EXEC"


//--------------------- .nv.info                  --------------------------
	.section	.nv.info,"",@"SHT_CUDA_INFO"
	.align	4


	//----- nvinfo : EIATTR_REGCOUNT
	.align		4
        /*0000*/ 	.byte	0x04, 0x2f
        /*0002*/ 	.short	(.L_1 - .L_0)
	.align		4
.L_0:
        /*0004*/ 	.word	index@(triton_poi_fused_convolution_max_pool2d_with_indices_relu_20)
        /*0008*/ 	.word	0x00000010


	//----- nvinfo : EIATTR_MIN_STACK_SIZE
	.align		4
.L_1:
        /*000c*/ 	.byte	0x04, 0x12
        /*000e*/ 	.short	(.L_3 - .L_2)
	.align		4
.L_2:
        /*0010*/ 	.word	index@(triton_poi_fused_convolution_max_pool2d_with_indices_relu_20)
        /*0014*/ 	.word	0x00000000


	//----- nvinfo : EIATTR_FRAME_SIZE
	.align		4
.L_3:
        /*0018*/ 	.byte	0x04, 0x11
        /*001a*/ 	.short	(.L_5 - .L_4)
	.align		4
.L_4:
        /*001c*/ 	.word	index@(triton_poi_fused_convolution_max_pool2d_with_indices_relu_20)
        /*0020*/ 	.word	0x00000000


	//----- nvinfo : EIATTR_MIN_STACK_SIZE
	.align		4
.L_5:
        /*0024*/ 	.byte	0x04, 0x12
        /*0026*/ 	.short	(.L_7 - .L_6)
	.align		4
.L_6:
        /*0028*/ 	.word	index@(triton_poi_fused_convolution_max_pool2d_with_indices_relu_20)
        /*002c*/ 	.word	0x00000000
.L_7:


//--------------------- .nv.info.triton_poi_fused_convolution_max_pool2d_with_indices_relu_20 --------------------------
	.section	.nv.info.triton_poi_fused_convolution_max_pool2d_with_indices_relu_20,"",@"SHT_CUDA_INFO"
	.sectionflags	@""
	.align	4


	//----- nvinfo : EIATTR_CUDA_API_VERSION
	.align		4
        /*0000*/ 	.byte	0x04, 0x37
        /*0002*/ 	.short	(.L_9 - .L_8)
.L_8:
        /*0004*/ 	.word	0x0000007c


	//----- nvinfo : EIATTR_KPARAM_INFO
	.align		4
.L_9:
        /*0008*/ 	.byte	0x04, 0x17
        /*000a*/ 	.short	(.L_11 - .L_10)
.L_10:
        /*000c*/ 	.word	0x00000000
        /*0010*/ 	.short	0x0002
        /*0012*/ 	.short	0x0010
        /*0014*/ 	.byte	0x00, 0xf0, 0x11, 0x00


	//----- nvinfo : EIATTR_KPARAM_INFO
	.align		4
.L_11:
        /*0018*/ 	.byte	0x04, 0x17
        /*001a*/ 	.short	(.L_13 - .L_12)
.L_12:
        /*001c*/ 	.word	0x00000000
        /*0020*/ 	.short	0x0001
        /*0022*/ 	.short	0x0008
        /*0024*/ 	.byte	0x00, 0xf4, 0x21, 0x00


	//----- nvinfo : EIATTR_KPARAM_INFO
	.align		4
.L_13:
        /*0028*/ 	.byte	0x04, 0x17
        /*002a*/ 	.short	(.L_15 - .L_14)
.L_14:
        /*002c*/ 	.word	0x00000000
        /*0030*/ 	.short	0x0000
        /*0032*/ 	.short	0x0000
        /*0034*/ 	.byte	0x00, 0xf4, 0x21, 0x00


	//----- nvinfo : EIATTR_SPARSE_MMA_MASK
	.align		4
.L_15:
        /*0038*/ 	.byte	0x03, 0x50
        /*003a*/ 	.short	0x0000


	//----- nvinfo : EIATTR_MAXREG_COUNT
	.align		4
        /*003c*/ 	.byte	0x03, 0x1b
        /*003e*/ 	.short	0x00ff


	//----- nvinfo : EIATTR_EXIT_INSTR_OFFSETS
	.align		4
        /*0040*/ 	.byte	0x04, 0x1c
        /*0042*/ 	.short	(.L_17 - .L_16)


	//   ....[0]....
.L_16:
        /*0044*/ 	.word	0x00000360


	//----- nvinfo : EIATTR_REQNTID
	.align		4
.L_17:
        /*0048*/ 	.byte	0x04, 0x10
        /*004a*/ 	.short	(.L_19 - .L_18)
.L_18:
        /*004c*/ 	.word	0x00000080
        /*0050*/ 	.word	0x00000001
        /*0054*/ 	.word	0x00000001


	//----- nvinfo : EIATTR_CBANK_PARAM_SIZE
	.align		4
.L_19:
        /*0058*/ 	.byte	0x03, 0x19
        /*005a*/ 	.short	0x0014


	//----- nvinfo : EIATTR_PARAM_CBANK
	.align		4
        /*005c*/ 	.byte	0x04, 0x0a
        /*005e*/ 	.short	(.L_21 - .L_20)
	.align		4
.L_20:
        /*0060*/ 	.word	index@(.nv.constant0.triton_poi_fused_convolution_max_pool2d_with_indices_relu_20)
        /*0064*/ 	.short	0x0210
        /*0066*/ 	.short	0x0014


	//----- nvinfo : EIATTR_SW_WAR
	.align		4
.L_21:
        /*0068*/ 	.byte	0x04, 0x36
        /*006a*/ 	.short	(.L_23 - .L_22)
.L_22:
        /*006c*/ 	.word	0x00000008
.L_23:


//--------------------- .nv.callgraph             --------------------------
	.section	.nv.callgraph,"",@"SHT_CUDA_CALLGRAPH"
	.align	4
	.sectionentsize	8
	.align		4
        /*0000*/ 	.word	0x00000000
	.align		4
        /*0004*/ 	.word	0xffffffff
	.align		4
        /*0008*/ 	.word	0x00000000
	.align		4
        /*000c*/ 	.word	0xfffffffe
	.align		4
        /*0010*/ 	.word	0x00000000
	.align		4
        /*0014*/ 	.word	0xfffffffd
	.align		4
        /*0018*/ 	.word	0x00000000
	.align		4
        /*001c*/ 	.word	0xfffffffc


//--------------------- .text.triton_poi_fused_convolution_max_pool2d_with_indices_relu_20 --------------------------
	.section	.text.triton_poi_fused_convolution_max_pool2d_with_indices_relu_20,"ax",@progbits
	.align	128
        .global         triton_poi_fused_convolution_max_pool2d_with_indices_relu_20
        .type           triton_poi_fused_convolution_max_pool2d_with_indices_relu_20,@function
        .size           triton_poi_fused_convolution_max_pool2d_with_indices_relu_20,(.L_x_1 - triton_poi_fused_convolution_max_pool2d_with_indices_relu_20)
        .other          triton_poi_fused_convolution_max_pool2d_with_indices_relu_20,@"STO_CUDA_ENTRY STV_DEFAULT"
triton_poi_fused_convolution_max_pool2d_with_indices_relu_20:
.text.triton_poi_fused_convolution_max_pool2d_with_indices_relu_20:
[----:B------:R-:W-:Y:S01]  /*0000*/  LDC R1, c[0x0][0x28] ;  /* 0x00000a00ff017b82 */ /* 0x000fe20000000800 */
[----:B------:R-:W1:Y:S01]  /*0010*/  S2R R0, SR_TID.X ;  /* 0x0000000000007919 */ /* 0x000e620000002100 */
[----:B------:R-:W-:Y:S01]  /*0020*/  ULDC.64 UR4, c[0x0][0x208] ;  /* 0x0000820000047ab9 */ /* 0x000fe20000000a00 */
[----:B------:R-:W2:Y:S01]  /*0030*/  S2R R3, SR_CTAID.X ;  /* 0x0000000000037919 */ /* 0x000ea20000002500 */
[----:B-1----:R-:W-:Y:S01]  /*0040*/  IMAD.SHL.U32 R0, R0, 0x2, RZ ;  /* 0x0000000200007824 */ /* 0x002fe200078e00ff */
[----:B--2---:R-:W-:-:S04]  /*0050*/  SHF.R.S32.HI R5, RZ, 0x17, R3 ;  /* 0x00000017ff057819 */ /* 0x004fc80000011403 */
[----:B------:R-:W-:Y:S02]  /*0060*/  LOP3.LUT R0, R0, 0xfe, RZ, 0xc0, !PT ;  /* 0x000000fe00007812 */ /* 0x000fe400078ec0ff */
[----:B------:R-:W-:-:S03]  /*0070*/  SGXT R5, R5, 0x1 ;  /* 0x000000010505781a */ /* 0x000fc60000000200 */
[----:B------:R-:W-:-:S05]  /*0080*/  IMAD R0, R3, 0x100, R0 ;  /* 0x0000010003007824 */ /* 0x000fca00078e0200 */
[----:B------:R-:W-:Y:S02]  /*0090*/  SHF.R.S32.HI R3, RZ, 0x1f, R0 ;  /* 0x0000001fff037819 */ /* 0x000fe40000011400 */
[-C--:B------:R-:W-:Y:S02]  /*00a0*/  LEA.HI R6, R5, R0.reuse, RZ, 0xb ;  /* 0x0000000005067211 */ /* 0x080fe400078f58ff */
[----:B------:R-:W-:Y:S02]  /*00b0*/  LEA.HI R4, R3, R0, RZ, 0x9 ;  /* 0x0000000003047211 */ /* 0x000fe400078f48ff */
[----:B------:R-:W1:Y:S01]  /*00c0*/  LDC.64 R2, c[0x0][0x210] ;  /* 0x00008400ff027b82 */ /* 0x000e620000000a00 */
[----:B------:R-:W-:Y:S01]  /*00d0*/  IMAD.SHL.U32 R7, R6, 0x4, RZ ;  /* 0x0000000406077824 */ /* 0x000fe200078e00ff */
[----:B------:R-:W-:-:S04]  /*00e0*/  SHF.R.S32.HI R5, RZ, 0x9, R4 ;  /* 0x00000009ff057819 */ /* 0x000fc80000011404 */
[----:B------:R-:W-:Y:S02]  /*00f0*/  LEA.HI R6, R5, R5, RZ, 0x2 ;  /* 0x0000000505067211 */ /* 0x000fe400078f10ff */
[----:B------:R-:W-:Y:S02]  /*0100*/  LOP3.LUT R8, R7, 0xffffe000, RZ, 0xc0, !PT ;  /* 0xffffe00007087812 */ /* 0x000fe400078ec0ff */
[----:B------:R-:W-:Y:S02]  /*0110*/  LOP3.LUT R7, R4, 0xfffffe00, RZ, 0xc0, !PT ;  /* 0xfffffe0004077812 */ /* 0x000fe400078ec0ff */
[----:B------:R-:W-:Y:S02]  /*0120*/  LOP3.LUT R6, R6, 0x3ffffc, RZ, 0xc0, !PT ;  /* 0x003ffffc06067812 */ /* 0x000fe400078ec0ff */
[----:B------:R-:W-:-:S03]  /*0130*/  IADD3 R7, R8, R0, -R7 ;  /* 0x0000000008077210 */ /* 0x000fc60007ffe807 */
[----:B------:R-:W-:-:S04]  /*0140*/  IMAD.IADD R6, R5, 0x1, -R6 ;  /* 0x0000000105067824 */ /* 0x000fc800078e0a06 */
[----:B------:R-:W-:-:S04]  /*0150*/  IMAD R11, R6, 0x400, R7 ;  /* 0x00000400060b7824 */ /* 0x000fc800078e0207 */
[C---:B------:R-:W-:Y:S02]  /*0160*/  VIADD R7, R11.reuse, 0x200 ;  /* 0x000002000b077836 */ /* 0x040fe40000000000 */
[----:B-1----:R-:W-:-:S04]  /*0170*/  IMAD.WIDE R4, R11, 0x4, R2 ;  /* 0x000000040b047825 */ /* 0x002fc800078e0202 */
[--C-:B------:R-:W-:Y:S02]  /*0180*/  IMAD.WIDE R6, R7, 0x4, R2.reuse ;  /* 0x0000000407067825 */ /* 0x100fe400078e0202 */
[----:B------:R-:W2:Y:S02]  /*0190*/  LDG.E.64 R4, desc[UR4][R4.64] ;  /* 0x0000000404047981 */ /* 0x000ea4000c1e1b00 */
[----:B------:R-:W-:Y:S02]  /*01a0*/  VIADD R9, R11, 0x1000 ;  /* 0x000010000b097836 */ /* 0x000fe40000000000 */
[----:B------:R-:W2:Y:S02]  /*01b0*/  LDG.E.64 R6, desc[UR4][R6.64] ;  /* 0x0000000406067981 */ /* 0x000ea4000c1e1b00 */
[----:B------:R-:W-:-:S04]  /*01c0*/  IMAD.WIDE R8, R9, 0x4, R2 ;  /* 0x0000000409087825 */ /* 0x000fc800078e0202 */
[----:B------:R-:W-:Y:S02]  /*01d0*/  VIADD R11, R11, 0x1200 ;  /* 0x000012000b0b7836 */ /* 0x000fe40000000000 */
[----:B------:R-:W3:Y:S02]  /*01e0*/  LDG.E.64 R8, desc[UR4][R8.64] ;  /* 0x0000000408087981 */ /* 0x000ee4000c1e1b00 */
[----:B------:R-:W-:Y:S02]  /*01f0*/  IMAD.WIDE R2, R11, 0x4, R2 ;  /* 0x000000040b027825 */ /* 0x000fe400078e0202 */
[----:B------:R-:W1:Y:S03]  /*0200*/  LDC.64 R10, c[0x0][0x218] ;  /* 0x00008600ff0a7b82 */ /* 0x000e660000000a00 */
[----:B------:R1:W4:Y:S02]  /*0210*/  LDG.E.64 R12, desc[UR4][R2.64] ;  /* 0x00000004020c7981 */ /* 0x000324000c1e1b00 */
[----:B-1----:R-:W-:Y:S01]  /*0220*/  IMAD.WIDE R2, R0, 0x4, R10 ;  /* 0x0000000400027825 */ /* 0x002fe200078e020a */
[----:B--2---:R-:W-:-:S02]  /*0230*/  FSETP.GT.AND P2, PT, R6, R4, PT ;  /* 0x000000040600720b */ /* 0x004fc40003f44000 */
[C---:B------:R-:W-:Y:S02]  /*0240*/  FSETP.GT.AND P3, PT, R7.reuse, R5, PT ;  /* 0x000000050700720b */ /* 0x040fe40003f64000 */
[----:B------:R-:W-:Y:S02]  /*0250*/  FSETP.NAN.AND P4, PT, R6, R6, PT ;  /* 0x000000060600720b */ /* 0x000fe40003f88000 */
[----:B------:R-:W-:Y:S02]  /*0260*/  FSETP.NAN.AND P5, PT, R7, R7, PT ;  /* 0x000000070700720b */ /* 0x000fe40003fa8000 */
[----:B---3--:R-:W-:Y:S02]  /*0270*/  FSETP.NAN.AND P0, PT, R8, R8, PT ;  /* 0x000000080800720b */ /* 0x008fe40003f08000 */
[----:B------:R-:W-:-:S03]  /*0280*/  FSETP.NAN.AND P1, PT, R9, R9, PT ;  /* 0x000000090900720b */ /* 0x000fc60003f28000 */
[----:B------:R-:W-:Y:S02]  /*0290*/  @!P2 FSEL R6, R6, R4, P4 ;  /* 0x000000040606a208 */ /* 0x000fe40002000000 */
[----:B------:R-:W-:Y:S02]  /*02a0*/  @!P3 FSEL R7, R7, R5, P5 ;  /* 0x000000050707b208 */ /* 0x000fe40002800000 */
[----:B----4-:R-:W-:Y:S02]  /*02b0*/  FSETP.NAN.AND P2, PT, R12, R12, PT ;  /* 0x0000000c0c00720b */ /* 0x010fe40003f48000 */
[----:B------:R-:W-:Y:S02]  /*02c0*/  FSETP.NAN.AND P3, PT, R13, R13, PT ;  /* 0x0000000d0d00720b */ /* 0x000fe40003f68000 */
[----:B------:R-:W-:Y:S02]  /*02d0*/  FSETP.GEU.AND P4, PT, R6, R8, PT ;  /* 0x000000080600720b */ /* 0x000fe40003f8e000 */
[----:B------:R-:W-:-:S02]  /*02e0*/  FSETP.GEU.AND P5, PT, R7, R9, PT ;  /* 0x000000090700720b */ /* 0x000fc40003fae000 */
[----:B------:R-:W-:Y:S02]  /*02f0*/  @!P0 FSEL R8, R8, R6, !P4 ;  /* 0x0000000608088208 */ /* 0x000fe40006000000 */
[----:B------:R-:W-:Y:S02]  /*0300*/  @!P1 FSEL R9, R9, R7, !P5 ;  /* 0x0000000709099208 */ /* 0x000fe40006800000 */
[----:B------:R-:W-:Y:S02]  /*0310*/  FSETP.GEU.AND P0, PT, R8, R12, PT ;  /* 0x0000000c0800720b */ /* 0x000fe40003f0e000 */
[----:B------:R-:W-:Y:S02]  /*0320*/  FSETP.GEU.AND P1, PT, R9, R13, PT ;  /* 0x0000000d0900720b */ /* 0x000fe40003f2e000 */
[----:B------:R-:W-:Y:S02]  /*0330*/  @!P2 SEL R12, R12, R8, !P0 ;  /* 0x000000080c0ca207 */ /* 0x000fe40004000000 */
[----:B------:R-:W-:-:S05]  /*0340*/  @!P3 SEL R13, R13, R9, !P1 ;  /* 0x000000090d0db207 */ /* 0x000fca0004800000 */
[----:B------:R-:W-:Y:S01]  /*0350*/  STG.E.64 desc[UR4][R2.64], R12 ;  /* 0x0000000c02007986 */ /* 0x000fe2000c101b04 */
[----:B------:R-:W-:Y:S05]  /*0360*/  EXIT ;  /* 0x000000000000794d */ /* 0x000fea0003800000 */
.L_x_0:
[----:B------:R-:W-:-:S00]  /*0370*/  BRA `(.L_x_0) ;  /* 0xfffffffc00fc7947 */ /* 0x000fc0000383ffff */
[----:B------:R-:W-:-:S00]  /*0380*/  NOP ;  /* 0x0000000000007918 */ /* 0x000fc00000000000 */
[----:B------:R-:W-:-:S00]  /*0390*/  NOP ;  /* 0x0000000000007918 */ /* 0x000fc00000000000 */
[----:B------:R-:W-:-:S00]  /*03a0*/  NOP ;  /* 0x0000000000007918 */ /* 0x000fc00000000000 */
[----:B------:R-:W-:-:S00]  /*03b0*/  NOP ;  /* 0x0000000000007918 */ /* 0x000fc00000000000 */
[----:B------:R-:W-:-:S00]  /*03c0*/  NOP ;  /* 0x0000000000007918 */ /* 0x000fc00000000000 */
[----:B------:R-:W-:-:S00]  /*03d0*/  NOP ;  /* 0x0000000000007918 */ /* 0x000fc00000000000 */
[----:B------:R-:W-:-:S00]  /*03e0*/  NOP ;  /* 0x0000000000007918 */ /* 0x000fc00000000000 */
[----:B------:R-:W-:-:S00]  /*03f0*/  NOP ;  /* 0x0000000000007918 */ /* 0x000fc00000000000 */
.L_x_1:


//--------------------- .nv.constant0.triton_poi_fused_convolution_max_pool2d_with_indices_relu_20 --------------------------
	.section	.nv.constant0.triton_poi_fused_convolution_max_pool2d_with_indices_relu_20,"a",@progbits
	.sectionflags	@""
	.align	4
.nv.constant0.triton_poi_fused_convolution_max_pool2d_with_indices_relu_20:
	.zero		548
